//
// Generated by NVIDIA NVVM Compiler
//
// Compiler Build ID: CL-36424714
// Cuda compilation tools, release 13.0, V13.0.88
// Based on NVVM 20.0.0
//

.version 9.0
.target sm_100
.address_size 64

	// .globl	_Z11spawnThreadiiiii
.extern .func  (.param .b32 func_retval0) vprintf
(
	.param .b64 vprintf_param_0,
	.param .b64 vprintf_param_1
)
;
.global .align 1 .b8 $str[10] = {37, 100, 44, 37, 100, 44, 37, 100, 10};

.visible .entry _Z11spawnThreadiiiii(
	.param .u32 _Z11spawnThreadiiiii_param_0,
	.param .u32 _Z11spawnThreadiiiii_param_1,
	.param .u32 _Z11spawnThreadiiiii_param_2,
	.param .u32 _Z11spawnThreadiiiii_param_3,
	.param .u32 _Z11spawnThreadiiiii_param_4
)
{
	.local .align 8 .b8 	__local_depot0[16];
	.reg .b64 	%SP;
	.reg .b64 	%SPL;
	.reg .pred 	%p<20>;
	.reg .b32 	%r<105>;
	.reg .b64 	%rd<158>;

	mov.u64 	%SPL, __local_depot0;
	cvta.local.u64 	%SP, %SPL;
	ld.param.u32 	%r5, [_Z11spawnThreadiiiii_param_0];
	ld.param.u32 	%r8, [_Z11spawnThreadiiiii_param_1];
	ld.param.u32 	%r6, [_Z11spawnThreadiiiii_param_2];
	ld.param.u32 	%r9, [_Z11spawnThreadiiiii_param_3];
	ld.param.u32 	%r7, [_Z11spawnThreadiiiii_param_4];
	mov.u32 	%r10, %ctaid.x;
	mov.u32 	%r1, %ntid.x;
	mov.u32 	%r11, %tid.x;
	mad.lo.s32 	%r12, %r10, %r1, %r11;
	sub.s32 	%r13, %r8, %r5;
	sub.s32 	%r14, %r9, %r6;
	cvt.s64.s32 	%rd155, %r12;
	cvt.s64.s32 	%rd2, %r13;
	mul.wide.s32 	%rd3, %r14, %r13;
	setp.le.u64 	%p1, %rd3, %rd155;
	@%p1 bra 	$L__BB0_23;
	add.u64 	%rd16, %SP, 0;
	add.u64 	%rd4, %SPL, 0;
	mov.u32 	%r15, %nctaid.x;
	mul.lo.s32 	%r16, %r1, %r15;
	cvt.u64.u32 	%rd5, %r16;
	cvt.u32.u64 	%r17, %rd2;
$L__BB0_2:
	or.b64  	%rd17, %rd155, %rd2;
	and.b64  	%rd18, %rd17, -4294967296;
	setp.ne.s64 	%p2, %rd18, 0;
	@%p2 bra 	$L__BB0_4;
	cvt.u32.u64 	%r18, %rd155;
	div.u32 	%r19, %r18, %r17;
	mul.lo.s32 	%r20, %r19, %r17;
	sub.s32 	%r21, %r18, %r20;
	cvt.u64.u32 	%rd156, %r19;
	cvt.u64.u32 	%rd157, %r21;
	bra.uni 	$L__BB0_5;
$L__BB0_4:
	div.s64 	%rd156, %rd155, %rd2;
	mul.lo.s64 	%rd19, %rd156, %rd2;
	sub.s64 	%rd157, %rd155, %rd19;
$L__BB0_5:
	cvt.u32.u64 	%r22, %rd157;
	add.s32 	%r2, %r5, %r22;
	cvt.u32.u64 	%r23, %rd156;
	add.s32 	%r3, %r6, %r23;
	mul.lo.s32 	%r4, %r2, 3129871;
	add.s32 	%r24, %r4, 3129871;
	mul.wide.s32 	%rd13, %r3, 116129781;
	xor.b32  	%r25, %r7, %r24;
	cvt.s64.s32 	%rd20, %r25;
	xor.b64  	%rd21, %rd13, %rd20;
	mad.lo.s64 	%rd22, %rd21, 42317861, 11;
	mul.lo.s64 	%rd23, %rd22, %rd21;
	shr.u64 	%rd24, %rd23, 16;
	xor.b64  	%rd25, %rd24, 25214903917;
	mad.lo.s64 	%rd26, %rd25, 205749139540585, 277363943098;
	shr.u64 	%rd27, %rd26, 16;
	cvt.u32.u64 	%r26, %rd27;
	abs.s32 	%r27, %r26;
	and.b32  	%r28, %r27, -2147483645;
	setp.ne.s32 	%p3, %r28, 3;
	@%p3 bra 	$L__BB0_9;
	add.s32 	%r29, %r4, 6259742;
	xor.b32  	%r30, %r7, %r29;
	cvt.s64.s32 	%rd28, %r30;
	xor.b64  	%rd29, %rd13, %rd28;
	mad.lo.s64 	%rd30, %rd29, 42317861, 11;
	mul.lo.s64 	%rd31, %rd30, %rd29;
	shr.u64 	%rd32, %rd31, 16;
	xor.b64  	%rd33, %rd32, 25214903917;
	mad.lo.s64 	%rd34, %rd33, 205749139540585, 277363943098;
	shr.u64 	%rd35, %rd34, 16;
	cvt.u32.u64 	%r31, %rd35;
	abs.s32 	%r32, %r31;
	and.b32  	%r33, %r32, -2147483645;
	setp.ne.s32 	%p4, %r33, 1;
	@%p4 bra 	$L__BB0_9;
	add.s32 	%r34, %r4, 9389613;
	xor.b32  	%r35, %r7, %r34;
	cvt.s64.s32 	%rd36, %r35;
	xor.b64  	%rd37, %rd13, %rd36;
	mad.lo.s64 	%rd38, %rd37, 42317861, 11;
	mul.lo.s64 	%rd39, %rd38, %rd37;
	shr.u64 	%rd40, %rd39, 16;
	xor.b64  	%rd41, %rd40, 25214903917;
	mad.lo.s64 	%rd42, %rd41, 205749139540585, 277363943098;
	shr.u64 	%rd43, %rd42, 16;
	cvt.u32.u64 	%r36, %rd43;
	abs.s32 	%r37, %r36;
	and.b32  	%r38, %r37, -2147483645;
	setp.ne.s32 	%p5, %r38, 3;
	@%p5 bra 	$L__BB0_9;
	add.s32 	%r39, %r3, 4;
	add.s32 	%r40, %r4, 18779226;
	mul.wide.s32 	%rd44, %r39, 116129781;
	xor.b32  	%r41, %r7, %r40;
	cvt.s64.s32 	%rd45, %r41;
	xor.b64  	%rd46, %rd44, %rd45;
	mad.lo.s64 	%rd47, %rd46, 42317861, 11;
	mul.lo.s64 	%rd48, %rd47, %rd46;
	shr.u64 	%rd49, %rd48, 16;
	xor.b64  	%rd50, %rd49, 25214903917;
	mad.lo.s64 	%rd51, %rd50, 205749139540585, 277363943098;
	shr.u64 	%rd52, %rd51, 16;
	cvt.u32.u64 	%r42, %rd52;
	abs.s32 	%r43, %r42;
	and.b32  	%r44, %r43, -2147483645;
	setp.eq.s32 	%p6, %r44, 3;
	@%p6 bra 	$L__BB0_21;
$L__BB0_9:
	add.s32 	%r45, %r3, 1;
	mul.wide.s32 	%rd53, %r45, 116129781;
	xor.b32  	%r46, %r7, %r4;
	cvt.s64.s32 	%rd14, %r46;
	xor.b64  	%rd54, %rd53, %rd14;
	mad.lo.s64 	%rd55, %rd54, 42317861, 11;
	mul.lo.s64 	%rd56, %rd55, %rd54;
	shr.u64 	%rd57, %rd56, 16;
	xor.b64  	%rd58, %rd57, 25214903917;
	mad.lo.s64 	%rd59, %rd58, 205749139540585, 277363943098;
	shr.u64 	%rd60, %rd59, 16;
	cvt.u32.u64 	%r47, %rd60;
	abs.s32 	%r48, %r47;
	and.b32  	%r49, %r48, 3;
	setp.ne.s32 	%p7, %r49, 0;
	@%p7 bra 	$L__BB0_13;
	add.s32 	%r50, %r3, 2;
	mul.wide.s32 	%rd61, %r50, 116129781;
	xor.b64  	%rd62, %rd61, %rd14;
	mad.lo.s64 	%rd63, %rd62, 42317861, 11;
	mul.lo.s64 	%rd64, %rd63, %rd62;
	shr.u64 	%rd65, %rd64, 16;
	xor.b64  	%rd66, %rd65, 25214903917;
	mad.lo.s64 	%rd67, %rd66, 205749139540585, 277363943098;
	shr.u64 	%rd68, %rd67, 16;
	cvt.u32.u64 	%r51, %rd68;
	abs.s32 	%r52, %r51;
	and.b32  	%r53, %r52, -2147483645;
	setp.ne.s32 	%p8, %r53, 2;
	@%p8 bra 	$L__BB0_13;
	add.s32 	%r54, %r3, 3;
	mul.wide.s32 	%rd69, %r54, 116129781;
	xor.b64  	%rd70, %rd69, %rd14;
	mad.lo.s64 	%rd71, %rd70, 42317861, 11;
	mul.lo.s64 	%rd72, %rd71, %rd70;
	shr.u64 	%rd73, %rd72, 16;
	xor.b64  	%rd74, %rd73, 25214903917;
	mad.lo.s64 	%rd75, %rd74, 205749139540585, 277363943098;
	shr.u64 	%rd76, %rd75, 16;
	cvt.u32.u64 	%r55, %rd76;
	abs.s32 	%r56, %r55;
	and.b32  	%r57, %r56, 3;
	setp.ne.s32 	%p9, %r57, 0;
	@%p9 bra 	$L__BB0_13;
	add.s32 	%r58, %r3, 6;
	add.s32 	%r59, %r4, -12519484;
	mul.wide.s32 	%rd77, %r58, 116129781;
	xor.b32  	%r60, %r7, %r59;
	cvt.s64.s32 	%rd78, %r60;
	xor.b64  	%rd79, %rd77, %rd78;
	mad.lo.s64 	%rd80, %rd79, 42317861, 11;
	mul.lo.s64 	%rd81, %rd80, %rd79;
	shr.u64 	%rd82, %rd81, 16;
	xor.b64  	%rd83, %rd82, 25214903917;
	mad.lo.s64 	%rd84, %rd83, 205749139540585, 277363943098;
	shr.u64 	%rd85, %rd84, 16;
	cvt.u32.u64 	%r61, %rd85;
	abs.s32 	%r62, %r61;
	and.b32  	%r63, %r62, 3;
	setp.eq.s32 	%p10, %r63, 0;
	@%p10 bra 	$L__BB0_21;
$L__BB0_13:
	add.s32 	%r64, %r4, -3129871;
	xor.b32  	%r65, %r7, %r64;
	cvt.s64.s32 	%rd86, %r65;
	xor.b64  	%rd87, %rd13, %rd86;
	mad.lo.s64 	%rd88, %rd87, 42317861, 11;
	mul.lo.s64 	%rd89, %rd88, %rd87;
	shr.u64 	%rd90, %rd89, 16;
	xor.b64  	%rd91, %rd90, 25214903917;
	mad.lo.s64 	%rd92, %rd91, 205749139540585, 277363943098;
	shr.u64 	%rd93, %rd92, 16;
	cvt.u32.u64 	%r66, %rd93;
	abs.s32 	%r67, %r66;
	and.b32  	%r68, %r67, -2147483645;
	setp.ne.s32 	%p11, %r68, 1;
	@%p11 bra 	$L__BB0_17;
	add.s32 	%r69, %r4, -6259742;
	xor.b32  	%r70, %r7, %r69;
	cvt.s64.s32 	%rd94, %r70;
	xor.b64  	%rd95, %rd13, %rd94;
	mad.lo.s64 	%rd96, %rd95, 42317861, 11;
	mul.lo.s64 	%rd97, %rd96, %rd95;
	shr.u64 	%rd98, %rd97, 16;
	xor.b64  	%rd99, %rd98, 25214903917;
	mad.lo.s64 	%rd100, %rd99, 205749139540585, 277363943098;
	shr.u64 	%rd101, %rd100, 16;
	cvt.u32.u64 	%r71, %rd101;
	abs.s32 	%r72, %r71;
	and.b32  	%r73, %r72, -2147483645;
	setp.ne.s32 	%p12, %r73, 3;
	@%p12 bra 	$L__BB0_17;
	add.s32 	%r74, %r4, -9389613;
	xor.b32  	%r75, %r7, %r74;
	cvt.s64.s32 	%rd102, %r75;
	xor.b64  	%rd103, %rd13, %rd102;
	mad.lo.s64 	%rd104, %rd103, 42317861, 11;
	mul.lo.s64 	%rd105, %rd104, %rd103;
	shr.u64 	%rd106, %rd105, 16;
	xor.b64  	%rd107, %rd106, 25214903917;
	mad.lo.s64 	%rd108, %rd107, 205749139540585, 277363943098;
	shr.u64 	%rd109, %rd108, 16;
	cvt.u32.u64 	%r76, %rd109;
	abs.s32 	%r77, %r76;
	and.b32  	%r78, %r77, -2147483645;
	setp.ne.s32 	%p13, %r78, 1;
	@%p13 bra 	$L__BB0_17;
	add.s32 	%r79, %r3, -4;
	add.s32 	%r80, %r4, -18779226;
	mul.wide.s32 	%rd110, %r79, 116129781;
	xor.b32  	%r81, %r7, %r80;
	cvt.s64.s32 	%rd111, %r81;
	xor.b64  	%rd112, %rd110, %rd111;
	mad.lo.s64 	%rd113, %rd112, 42317861, 11;
	mul.lo.s64 	%rd114, %rd113, %rd112;
	shr.u64 	%rd115, %rd114, 16;
	xor.b64  	%rd116, %rd115, 25214903917;
	mad.lo.s64 	%rd117, %rd116, 205749139540585, 277363943098;
	shr.u64 	%rd118, %rd117, 16;
	cvt.u32.u64 	%r82, %rd118;
	abs.s32 	%r83, %r82;
	and.b32  	%r84, %r83, -2147483645;
	setp.eq.s32 	%p14, %r84, 1;
	@%p14 bra 	$L__BB0_21;
$L__BB0_17:
	add.s32 	%r85, %r3, -1;
	mul.wide.s32 	%rd119, %r85, 116129781;
	xor.b64  	%rd120, %rd119, %rd14;
	mad.lo.s64 	%rd121, %rd120, 42317861, 11;
	mul.lo.s64 	%rd122, %rd121, %rd120;
	shr.u64 	%rd123, %rd122, 16;
	xor.b64  	%rd124, %rd123, 25214903917;
	mad.lo.s64 	%rd125, %rd124, 205749139540585, 277363943098;
	shr.u64 	%rd126, %rd125, 16;
	cvt.u32.u64 	%r86, %rd126;
	abs.s32 	%r87, %r86;
	and.b32  	%r88, %r87, -2147483645;
	setp.ne.s32 	%p15, %r88, 2;
	@%p15 bra 	$L__BB0_22;
	add.s32 	%r89, %r3, -2;
	mul.wide.s32 	%rd127, %r89, 116129781;
	xor.b64  	%rd128, %rd127, %rd14;
	mad.lo.s64 	%rd129, %rd128, 42317861, 11;
	mul.lo.s64 	%rd130, %rd129, %rd128;
	shr.u64 	%rd131, %rd130, 16;
	xor.b64  	%rd132, %rd131, 25214903917;
	mad.lo.s64 	%rd133, %rd132, 205749139540585, 277363943098;
	shr.u64 	%rd134, %rd133, 16;
	cvt.u32.u64 	%r90, %rd134;
	abs.s32 	%r91, %r90;
	and.b32  	%r92, %r91, 3;
	setp.ne.s32 	%p16, %r92, 0;
	@%p16 bra 	$L__BB0_22;
	add.s32 	%r93, %r3, -3;
	mul.wide.s32 	%rd135, %r93, 116129781;
	xor.b64  	%rd136, %rd135, %rd14;
	mad.lo.s64 	%rd137, %rd136, 42317861, 11;
	mul.lo.s64 	%rd138, %rd137, %rd136;
	shr.u64 	%rd139, %rd138, 16;
	xor.b64  	%rd140, %rd139, 25214903917;
	mad.lo.s64 	%rd141, %rd140, 205749139540585, 277363943098;
	shr.u64 	%rd142, %rd141, 16;
	cvt.u32.u64 	%r94, %rd142;
	abs.s32 	%r95, %r94;
	and.b32  	%r96, %r95, -2147483645;
	setp.ne.s32 	%p17, %r96, 2;
	@%p17 bra 	$L__BB0_22;
	add.s32 	%r97, %r3, -6;
	add.s32 	%r98, %r4, 12519484;
	mul.wide.s32 	%rd143, %r97, 116129781;
	xor.b32  	%r99, %r7, %r98;
	cvt.s64.s32 	%rd144, %r99;
	xor.b64  	%rd145, %rd143, %rd144;
	mad.lo.s64 	%rd146, %rd145, 42317861, 11;
	mul.lo.s64 	%rd147, %rd146, %rd145;
	shr.u64 	%rd148, %rd147, 16;
	xor.b64  	%rd149, %rd148, 25214903917;
	mad.lo.s64 	%rd150, %rd149, 205749139540585, 277363943098;
	shr.u64 	%rd151, %rd150, 16;
	cvt.u32.u64 	%r100, %rd151;
	abs.s32 	%r101, %r100;
	and.b32  	%r102, %r101, -2147483645;
	setp.ne.s32 	%p18, %r102, 2;
	@%p18 bra 	$L__BB0_22;
$L__BB0_21:
	st.local.v2.u32 	[%rd4], {%r2, %r7};
	st.local.u32 	[%rd4+8], %r3;
	mov.u64 	%rd152, $str;
	cvta.global.u64 	%rd153, %rd152;
	{ // callseq 0, 0
	.param .b64 param0;
	st.param.b64 	[param0], %rd153;
	.param .b64 param1;
	st.param.b64 	[param1], %rd16;
	.param .b32 retval0;
	call.uni (retval0), 
	vprintf, 
	(
	param0, 
	param1
	);
	ld.param.b32 	%r103, [retval0];
	} // callseq 0
$L__BB0_22:
	add.s64 	%rd155, %rd155, %rd5;
	setp.lt.u64 	%p19, %rd155, %rd3;
	@%p19 bra 	$L__BB0_2;
$L__BB0_23:
	ret;

}


// ===== COMPILED SASS (sm_100) =====

	.target	sm_100

	.elftype	@"ET_EXEC"


//--------------------- .note.nv.tkinfo           --------------------------
	.section	.note.nv.tkinfo,"",@"SHT_NOTE"
	.sectionflags	@"SHF_NOTE_NV_TKINFO"
	.tkinfo
        /*0018*/ 	.word	0x00000002
        /*0030*/ 	.string	""
        /*0030*/ 	.string	"ptxas"
        /*0030*/ 	.string	"Cuda compilation tools, release 13.0, V13.0.88"
        /*0030*/ 	.string	"Build cuda_13.0.r13.0/compiler.36424714_0"
        /*0030*/ 	.string	"-arch sm_100 -m 64 "



//--------------------- .note.nv.cuinfo           --------------------------
	.section	.note.nv.cuinfo,"",@"SHT_NOTE"
	.sectionflags	@"SHF_NOTE_NV_CUINFO"
        /*0018*/ 	.short	0x0002
        /*001a*/ 	.short	0x0064
        /*001c*/ 	.short	0x0082
	.zero		2


//--------------------- .nv.info                  --------------------------
	.section	.nv.info,"",@"SHT_CUDA_INFO"
	.align	4


	//----- nvinfo : EIATTR_REGCOUNT
	.align		4
        /*0000*/ 	.byte	0x04, 0x2f
        /*0002*/ 	.short	(.L_2 - .L_1)
	.align		4
.L_1:
        /*0004*/ 	.word	index@(_Z11spawnThreadiiiii)
        /*0008*/ 	.word	0x0000001a


	//----- nvinfo : EIATTR_FRAME_SIZE
	.align		4
.L_2:
        /*000c*/ 	.byte	0x04, 0x11
        /*000e*/ 	.short	(.L_4 - .L_3)
	.align		4
.L_3:
        /*0010*/ 	.word	index@($__internal_0_$__cuda_sm20_div_s64)
        /*0014*/ 	.word	0x00000010


	//----- nvinfo : EIATTR_FRAME_SIZE
	.align		4
.L_4:
        /*0018*/ 	.byte	0x04, 0x11
        /*001a*/ 	.short	(.L_6 - .L_5)
	.align		4
.L_5:
        /*001c*/ 	.word	index@(_Z11spawnThreadiiiii)
        /*0020*/ 	.word	0x00000010


	//----- nvinfo : EIATTR_MIN_STACK_SIZE
	.align		4
.L_6:
        /*0024*/ 	.byte	0x04, 0x12
        /*0026*/ 	.short	(.L_8 - .L_7)
	.align		4
.L_7:
        /*0028*/ 	.word	index@(_Z11spawnThreadiiiii)
        /*002c*/ 	.word	0x00000010
.L_8:


//--------------------- .nv.compat                --------------------------
	.section	.nv.compat,"",@"SHT_CUDA_COMPAT_INFO"
	.align	4
        /*0000*/ 	.byte	0x02, 0x09, 0x00, 0x00, 0x02, 0x02, 0x01, 0x00, 0x02, 0x05, 0x05, 0x00, 0x03, 0x07, 0x01, 0x01
        /*0010*/ 	.byte	0x02, 0x03, 0x00, 0x00, 0x02, 0x06, 0x01, 0x00, 0x04, 0x0b, 0x08, 0x00, 0x09, 0x00, 0x00, 0x00
        /*0020*/ 	.byte	0x00, 0x00, 0x00, 0x00


//--------------------- .nv.info._Z11spawnThreadiiiii --------------------------
	.section	.nv.info._Z11spawnThreadiiiii,"",@"SHT_CUDA_INFO"
	.sectionflags	@""
	.align	4


	//----- nvinfo : EIATTR_CUDA_API_VERSION
	.align		4
        /*0000*/ 	.byte	0x04, 0x37
        /*0002*/ 	.short	(.L_10 - .L_9)
.L_9:
        /*0004*/ 	.word	0x00000082


	//----- nvinfo : EIATTR_KPARAM_INFO
	.align		4
.L_10:
        /*0008*/ 	.byte	0x04, 0x17
        /*000a*/ 	.short	(.L_12 - .L_11)
.L_11:
        /*000c*/ 	.word	0x00000000
        /*0010*/ 	.short	0x0004
        /*0012*/ 	.short	0x0010
        /*0014*/ 	.byte	0x00, 0xf0, 0x11, 0x00


	//----- nvinfo : EIATTR_KPARAM_INFO
	.align		4
.L_12:
        /*0018*/ 	.byte	0x04, 0x17
        /*001a*/ 	.short	(.L_14 - .L_13)
.L_13:
        /*001c*/ 	.word	0x00000000
        /*0020*/ 	.short	0x0003
        /*0022*/ 	.short	0x000c
        /*0024*/ 	.byte	0x00, 0xf0, 0x11, 0x00


	//----- nvinfo : EIATTR_KPARAM_INFO
	.align		4
.L_14:
        /*0028*/ 	.byte	0x04, 0x17
        /*002a*/ 	.short	(.L_16 - .L_15)
.L_15:
        /*002c*/ 	.word	0x00000000
        /*0030*/ 	.short	0x0002
        /*0032*/ 	.short	0x0008
        /*0034*/ 	.byte	0x00, 0xf0, 0x11, 0x00


	//----- nvinfo : EIATTR_KPARAM_INFO
	.align		4
.L_16:
        /*0038*/ 	.byte	0x04, 0x17
        /*003a*/ 	.short	(.L_18 - .L_17)
.L_17:
        /*003c*/ 	.word	0x00000000
        /*0040*/ 	.short	0x0001
        /*0042*/ 	.short	0x0004
        /*0044*/ 	.byte	0x00, 0xf0, 0x11, 0x00


	//----- nvinfo : EIATTR_KPARAM_INFO
	.align		4
.L_18:
        /*0048*/ 	.byte	0x04, 0x17
        /*004a*/ 	.short	(.L_20 - .L_19)
.L_19:
        /*004c*/ 	.word	0x00000000
        /*0050*/ 	.short	0x0000
        /*0052*/ 	.short	0x0000
        /*0054*/ 	.byte	0x00, 0xf0, 0x11, 0x00


	//----- nvinfo : EIATTR_SPARSE_MMA_MASK
	.align		4
.L_20:
        /*0058*/ 	.byte	0x03, 0x50
        /*005a*/ 	.short	0x0000


	//----- nvinfo : EIATTR_MAXREG_COUNT
	.align		4
        /*005c*/ 	.byte	0x03, 0x1b
        /*005e*/ 	.short	0x00ff


	//----- nvinfo : EIATTR_EXTERNS
	.align		4
        /*0060*/ 	.byte	0x04, 0x0f
        /*0062*/ 	.short	(.L_22 - .L_21)


	//   ....[0]....
	.align		4
.L_21:
        /*0064*/ 	.word	index@(vprintf)


	//----- nvinfo : EIATTR_MERCURY_ISA_VERSION
	.align		4
.L_22:
        /*0068*/ 	.byte	0x03, 0x5f
        /*006a*/ 	.short	0x0101


	//----- nvinfo : EIATTR_VRC_CTA_INIT_COUNT
	.align		4
        /*006c*/ 	.byte	0x02, 0x4a
	.zero		1
	.zero		1


	//----- nvinfo : EIATTR_SYSCALL_OFFSETS
	.align		4
        /*0070*/ 	.byte	0x04, 0x46
        /*0072*/ 	.short	(.L_24 - .L_23)


	//   ....[0]....
.L_23:
        /*0074*/ 	.word	0x00001e10


	//----- nvinfo : EIATTR_EXIT_INSTR_OFFSETS
	.align		4
.L_24:
        /*0078*/ 	.byte	0x04, 0x1c
        /*007a*/ 	.short	(.L_26 - .L_25)


	//   ....[0]....
.L_25:
        /*007c*/ 	.word	0x00000120


	//   ....[1]....
        /*0080*/ 	.word	0x00001e80


	//----- nvinfo : EIATTR_CRS_STACK_SIZE
	.align		4
.L_26:
        /*0084*/ 	.byte	0x04, 0x1e
        /*0086*/ 	.short	(.L_28 - .L_27)
.L_27:
        /*0088*/ 	.word	0x00000000


	//----- nvinfo : EIATTR_CBANK_PARAM_SIZE
	.align		4
.L_28:
        /*008c*/ 	.byte	0x03, 0x19
        /*008e*/ 	.short	0x0014


	//----- nvinfo : EIATTR_PARAM_CBANK
	.align		4
        /*0090*/ 	.byte	0x04, 0x0a
        /*0092*/ 	.short	(.L_30 - .L_29)
	.align		4
.L_29:
        /*0094*/ 	.word	index@(.nv.constant0._Z11spawnThreadiiiii)
        /*0098*/ 	.short	0x0380
        /*009a*/ 	.short	0x0014


	//----- nvinfo : EIATTR_SW_WAR
	.align		4
.L_30:
        /*009c*/ 	.byte	0x04, 0x36
        /*009e*/ 	.short	(.L_32 - .L_31)
.L_31:
        /*00a0*/ 	.word	0x00000008
.L_32:


//--------------------- .nv.callgraph             --------------------------
	.section	.nv.callgraph,"",@"SHT_CUDA_CALLGRAPH"
	.align	4
	.sectionentsize	8
	.align		4
        /*0000*/ 	.word	0x00000000
	.align		4
        /*0004*/ 	.word	0xffffffff
	.align		4
        /*0008*/ 	.word	index@(_Z11spawnThreadiiiii)
	.align		4
        /*000c*/ 	.word	index@(vprintf)
	.align		4
        /*0010*/ 	.word	0x00000000
	.align		4
        /*0014*/ 	.word	0xfffffffe
	.align		4
        /*0018*/ 	.word	0x00000000
	.align		4
        /*001c*/ 	.word	0xfffffffd
	.align		4
        /*0020*/ 	.word	0x00000000
	.align		4
        /*0024*/ 	.word	0xfffffffc


//--------------------- .nv.constant4             --------------------------
	.section	.nv.constant4,"a",@progbits
	.align	8
	.align		8
.nv.constant4:
        /*0000*/ 	.dword	vprintf
	.align		8
        /*0008*/ 	.dword	$str


//--------------------- .text._Z11spawnThreadiiiii --------------------------
	.section	.text._Z11spawnThreadiiiii,"ax",@progbits
	.align	128
        .global         _Z11spawnThreadiiiii
        .type           _Z11spawnThreadiiiii,@function
        .size           _Z11spawnThreadiiiii,(.L_x_12 - _Z11spawnThreadiiiii)
        .other          _Z11spawnThreadiiiii,@"STO_CUDA_ENTRY STV_DEFAULT"
_Z11spawnThreadiiiii:
.text._Z11spawnThreadiiiii:
[----:B------:R-:W0:Y:S01]  /*0000*/  LDC R1, c[0x0][0x37c] ;  /* 0x0000df00ff017b82 */ /* 0x000e220000000800 */
[----:B------:R-:W1:Y:S01]  /*0010*/  S2R R22, SR_TID.X ;  /* 0x0000000000167919 */ /* 0x000e620000002100 */
[----:B------:R-:W2:Y:S06]  /*0020*/  LDCU UR8, c[0x0][0x2fc] ;  /* 0x00005f80ff0877ac */ /* 0x000eac0008000800 */
[----:B------:R-:W1:Y:S01]  /*0030*/  S2UR UR9, SR_CTAID.X ;  /* 0x00000000000979c3 */ /* 0x000e620000002500 */
[----:B0-----:R-:W-:Y:S01]  /*0040*/  VIADD R1, R1, 0xfffffff0 ;  /* 0xfffffff001017836 */ /* 0x001fe20000000000 */
[----:B------:R-:W0:Y:S06]  /*0050*/  LDCU.128 UR4, c[0x0][0x380] ;  /* 0x00007000ff0477ac */ /* 0x000e2c0008000c00 */
[----:B------:R-:W1:Y:S01]  /*0060*/  LDC R17, c[0x0][0x360] ;  /* 0x0000d800ff117b82 */ /* 0x000e620000000800 */
[----:B0-----:R-:W-:-:S02]  /*0070*/  UIADD3 UR38, UPT, UPT, UR5, -UR4, URZ ;  /* 0x8000000405267290 */ /* 0x001fc4000fffe0ff */
[----:B------:R-:W-:Y:S01]  /*0080*/  UIADD3 UR36, UPT, UPT, UR7, -UR6, URZ ;  /* 0x8000000607247290 */ /* 0x000fe2000fffe0ff */
[----:B------:R-:W0:Y:S03]  /*0090*/  LDCU UR4, c[0x0][0x2f8] ;  /* 0x00005f00ff0477ac */ /* 0x000e260008000800 */
[----:B------:R-:W-:Y:S01]  /*00a0*/  UIMAD.WIDE UR36, UR36, UR38, URZ ;  /* 0x00000026242472a5 */ /* 0x000fe2000f8e02ff */
[----:B-1----:R-:W-:-:S05]  /*00b0*/  IMAD R22, R17, UR9, R22 ;  /* 0x0000000911167c24 */ /* 0x002fca000f8e0216 */
[----:B------:R-:W-:Y:S01]  /*00c0*/  IMAD.U32 R3, RZ, RZ, UR37 ;  /* 0x00000025ff037e24 */ /* 0x000fe2000f8e00ff */
[----:B------:R-:W-:Y:S02]  /*00d0*/  ISETP.LT.U32.AND P0, PT, R22, UR36, PT ;  /* 0x0000002416007c0c */ /* 0x000fe4000bf01070 */
[----:B------:R-:W-:-:S04]  /*00e0*/  SHF.R.S32.HI R18, RZ, 0x1f, R22 ;  /* 0x0000001fff127819 */ /* 0x000fc80000011416 */
[----:B------:R-:W-:Y:S02]  /*00f0*/  ISETP.GT.U32.AND.EX P0, PT, R3, R18, PT, P0 ;  /* 0x000000120300720c */ /* 0x000fe40003f04100 */
[----:B0-----:R-:W-:-:S05]  /*0100*/  IADD3 R16, P1, PT, R1, UR4, RZ ;  /* 0x0000000401107c10 */ /* 0x001fca000ff3e0ff */
[----:B--2---:R-:W-:-:S06]  /*0110*/  IMAD.X R2, RZ, RZ, UR8, P1 ;  /* 0x00000008ff027e24 */ /* 0x004fcc00088e06ff */
[----:B------:R-:W-:Y:S05]  /*0120*/  @!P0 EXIT ;  /* 0x000000000000894d */ /* 0x000fea0003800000 */
[----:B------:R-:W0:Y:S01]  /*0130*/  LDCU UR4, c[0x0][0x370] ;  /* 0x00006e00ff0477ac */ /* 0x000e220008000800 */
[----:B------:R-:W1:Y:S01]  /*0140*/  LDCU UR40, c[0x0][0x380] ;  /* 0x00007000ff2877ac */ /* 0x000e620008000800 */
[----:B------:R-:W2:Y:S01]  /*0150*/  LDCU UR41, c[0x0][0x388] ;  /* 0x00007100ff2977ac */ /* 0x000ea20008000800 */
[----:B------:R-:W-:Y:S01]  /*0160*/  USHF.R.S32.HI UR39, URZ, 0x1f, UR38 ;  /* 0x0000001fff277899 */ /* 0x000fe20008011426 */
[----:B0-----:R-:W-:-:S11]  /*0170*/  IMAD R17, R17, UR4, RZ ;  /* 0x0000000411117c24 */ /* 0x001fd6000f8e02ff */
.L_x_10:
[----:B------:R-:W-:Y:S01]  /*0180*/  LOP3.LUT R0, R18, UR39, RZ, 0xfc, !PT ;  /* 0x0000002712007c12 */ /* 0x000fe2000f8efcff */
[----:B------:R-:W-:Y:S03]  /*0190*/  BSSY.RECONVERGENT B0, `(.L_x_0) ;  /* 0x000001d000007945 */ /* 0x000fe60003800200 */
[----:B------:R-:W-:-:S13]  /*01a0*/  ISETP.NE.U32.AND P0, PT, R0, RZ, PT ;  /* 0x000000ff0000720c */ /* 0x000fda0003f05070 */
[----:B------:R-:W-:Y:S05]  /*01b0*/  @P0 BRA `(.L_x_1) ;  /* 0x0000000000540947 */ /* 0x000fea0003800000 */
[----:B------:R-:W0:Y:S01]  /*01c0*/  I2F.U32.RP R0, UR38 ;  /* 0x0000002600007d06 */ /* 0x000e220008209000 */
[----:B------:R-:W-:Y:S01]  /*01d0*/  IMAD R3, RZ, RZ, -UR38 ;  /* 0x80000026ff037e24 */ /* 0x000fe2000f8e02ff */
[----:B------:R-:W-:-:S06]  /*01e0*/  ISETP.NE.U32.AND P2, PT, RZ, UR38, PT ;  /* 0x00000026ff007c0c */ /* 0x000fcc000bf45070 */
[----:B0-----:R-:W0:Y:S02]  /*01f0*/  MUFU.RCP R0, R0 ;  /* 0x0000000000007308 */ /* 0x001e240000001000 */
[----:B0-----:R-:W-:-:S06]  /*0200*/  IADD3 R4, PT, PT, R0, 0xffffffe, RZ ;  /* 0x0ffffffe00047810 */ /* 0x001fcc0007ffe0ff */
[----:B------:R0:W3:Y:S02]  /*0210*/  F2I.FTZ.U32.TRUNC.NTZ R5, R4 ;  /* 0x0000000400057305 */ /* 0x0000e4000021f000 */
[----:B0-----:R-:W-:Y:S02]  /*0220*/  IMAD.MOV.U32 R4, RZ, RZ, RZ ;  /* 0x000000ffff047224 */ /* 0x001fe400078e00ff */
[----:B---3--:R-:W-:-:S04]  /*0230*/  IMAD R3, R3, R5, RZ ;  /* 0x0000000503037224 */ /* 0x008fc800078e02ff */
[----:B------:R-:W-:-:S06]  /*0240*/  IMAD.HI.U32 R5, R5, R3, R4 ;  /* 0x0000000305057227 */ /* 0x000fcc00078e0004 */
[----:B------:R-:W-:-:S04]  /*0250*/  IMAD.HI.U32 R5, R5, R22, RZ ;  /* 0x0000001605057227 */ /* 0x000fc800078e00ff */
[----:B------:R-:W-:-:S04]  /*0260*/  IMAD.MOV R3, RZ, RZ, -R5 ;  /* 0x000000ffff037224 */ /* 0x000fc800078e0a05 */
[----:B------:R-:W-:-:S05]  /*0270*/  IMAD R3, R3, UR38, R22 ;  /* 0x0000002603037c24 */ /* 0x000fca000f8e0216 */
[----:B------:R-:W-:-:S13]  /*0280*/  ISETP.GE.U32.AND P0, PT, R3, UR38, PT ;  /* 0x0000002603007c0c */ /* 0x000fda000bf06070 */
[----:B------:R-:W-:Y:S01]  /*0290*/  @P0 IADD3 R3, PT, PT, R3, -UR38, RZ ;  /* 0x8000002603030c10 */ /* 0x000fe2000fffe0ff */
[----:B------:R-:W-:-:S03]  /*02a0*/  @P0 VIADD R5, R5, 0x1 ;  /* 0x0000000105050836 */ /* 0x000fc60000000000 */
[----:B------:R-:W-:-:S13]  /*02b0*/  ISETP.GE.U32.AND P1, PT, R3, UR38, PT ;  /* 0x0000002603007c0c */ /* 0x000fda000bf26070 */
[----:B------:R-:W-:Y:S01]  /*02c0*/  @P1 VIADD R5, R5, 0x1 ;  /* 0x0000000105051836 */ /* 0x000fe20000000000 */
[----:B------:R-:W-:-:S05]  /*02d0*/  @!P2 LOP3.LUT R5, RZ, UR38, RZ, 0x33, !PT ;  /* 0x00000026ff05ac12 */ /* 0x000fca000f8e33ff */
[----:B------:R-:W-:-:S04]  /*02e0*/  IMAD.MOV R3, RZ, RZ, -R5 ;  /* 0x000000ffff037224 */ /* 0x000fc800078e0a05 */
[----:B------:R-:W-:Y:S01]  /*02f0*/  IMAD R8, R3, UR38, R22 ;  /* 0x0000002603087c24 */ /* 0x000fe2000f8e0216 */
[----:B------:R-:W-:Y:S06]  /*0300*/  BRA `(.L_x_2) ;  /* 0x0000000000147947 */ /* 0x000fec0003800000 */
.L_x_1:
[----:B------:R-:W-:-:S07]  /*0310*/  MOV R0, 0x330 ;  /* 0x0000033000007802 */ /* 0x000fce0000000f00 */
[----:B-12---:R-:W-:Y:S05]  /*0320*/  CALL.REL.NOINC `($__internal_0_$__cuda_sm20_div_s64) ;  /* 0x0000001800d87944 */ /* 0x006fea0003c00000 */
[----:B------:R-:W-:Y:S01]  /*0330*/  IADD3 R7, PT, PT, -R3, RZ, RZ ;  /* 0x000000ff03077210 */ /* 0x000fe20007ffe1ff */
[----:B------:R-:W-:-:S04]  /*0340*/  IMAD.MOV.U32 R5, RZ, RZ, R3 ;  /* 0x000000ffff057224 */ /* 0x000fc800078e0003 */
[----:B------:R-:W-:-:S07]  /*0350*/  IMAD R8, R7, UR38, R22 ;  /* 0x0000002607087c24 */ /* 0x000fce000f8e0216 */
.L_x_2:
[----:B-12---:R-:W-:Y:S05]  /*0360*/  BSYNC.RECONVERGENT B0 ;  /* 0x0000000000007941 */ /* 0x006fea0003800200 */
.L_x_0:
[----:B------:R-:W0:Y:S01]  /*0370*/  LDC R9, c[0x0][0x390] ;  /* 0x0000e400ff097b82 */ /* 0x000e220000000800 */
[----:B------:R-:W-:Y:S01]  /*0380*/  VIADD R8, R8, UR40 ;  /* 0x0000002808087c36 */ /* 0x000fe20008000000 */
[----:B------:R-:W-:Y:S01]  /*0390*/  IADD3 R0, PT, PT, R5, UR41, RZ ;  /* 0x0000002905007c10 */ /* 0x000fe2000fffe0ff */
[----:B------:R-:W-:Y:S01]  /*03a0*/  IMAD.MOV.U32 R10, RZ, RZ, 0xb ;  /* 0x0000000bff0a7424 */ /* 0x000fe200078e00ff */
[----:B------:R-:W-:Y:S01]  /*03b0*/  BSSY.RECONVERGENT B7, `(.L_x_3) ;  /* 0x00001a7000077945 */ /* 0x000fe20003800200 */
[----:B------:R-:W-:-:S03]  /*03c0*/  IMAD R4, R8, 0x2fc20f, RZ ;  /* 0x002fc20f08047824 */ /* 0x000fc600078e02ff */
[----:B------:R-:W-:Y:S01]  /*03d0*/  BSSY.RELIABLE B6, `(.L_x_4) ;  /* 0x0000199000067945 */ /* 0x000fe20003800100 */
[----:B------:R-:W-:Y:S02]  /*03e0*/  IMAD.MOV.U32 R11, RZ, RZ, 0x0 ;  /* 0x00000000ff0b7424 */ /* 0x000fe400078e00ff */
[----:B------:R-:W-:-:S05]  /*03f0*/  VIADD R6, R4, 0x2fc20f ;  /* 0x002fc20f04067836 */ /* 0x000fca0000000000 */
[----:B0-----:R-:W-:Y:S01]  /*0400*/  LOP3.LUT R3, R6, R9, RZ, 0x3c, !PT ;  /* 0x0000000906037212 */ /* 0x001fe200078e3cff */
[----:B------:R-:W-:-:S03]  /*0410*/  IMAD.WIDE R6, R0, 0x6ebfff5, RZ ;  /* 0x06ebfff500067825 */ /* 0x000fc600078e02ff */
[----:B------:R-:W-:Y:S02]  /*0420*/  SHF.R.S32.HI R5, RZ, 0x1f, R3 ;  /* 0x0000001fff057819 */ /* 0x000fe40000011403 */
[----:B------:R-:W-:Y:S02]  /*0430*/  LOP3.LUT R15, R6, R3, RZ, 0x3c, !PT ;  /* 0x00000003060f7212 */ /* 0x000fe400078e3cff */
[----:B------:R-:W-:-:S03]  /*0440*/  LOP3.LUT R5, R7, R5, RZ, 0x3c, !PT ;  /* 0x0000000507057212 */ /* 0x000fc600078e3cff */
[----:B------:R-:W-:-:S04]  /*0450*/  IMAD.WIDE.U32 R12, R15, 0x285b825, R10 ;  /* 0x0285b8250f0c7825 */ /* 0x000fc800078e000a */
[----:B------:R-:W-:-:S04]  /*0460*/  IMAD R3, R5, 0x285b825, RZ ;  /* 0x0285b82505037824 */ /* 0x000fc800078e02ff */
[----:B------:R-:W-:Y:S02]  /*0470*/  IMAD.IADD R3, R13, 0x1, R3 ;  /* 0x000000010d037824 */ /* 0x000fe400078e0203 */
[----:B------:R-:W-:Y:S02]  /*0480*/  IMAD.MOV.U32 R13, RZ, RZ, 0x40 ;  /* 0x00000040ff0d7424 */ /* 0x000fe400078e00ff */
[-C--:B------:R-:W-:Y:S02]  /*0490*/  IMAD R3, R3, R15.reuse, RZ ;  /* 0x0000000f03037224 */ /* 0x080fe400078e02ff */
[----:B------:R-:W-:-:S04]  /*04a0*/  IMAD.WIDE.U32 R14, R12, R15, RZ ;  /* 0x0000000f0c0e7225 */ /* 0x000fc800078e00ff */
[----:B------:R-:W-:Y:S02]  /*04b0*/  IMAD R3, R5, R12, R3 ;  /* 0x0000000c05037224 */ /* 0x000fe400078e0203 */
[----:B------:R-:W-:-:S03]  /*04c0*/  IMAD.MOV.U32 R12, RZ, RZ, -0x6bd21946 ;  /* 0x942de6baff0c7424 */ /* 0x000fc600078e00ff */
[----:B------:R-:W-:-:S04]  /*04d0*/  IADD3 R3, PT, PT, R15, R3, RZ ;  /* 0x000000030f037210 */ /* 0x000fc80007ffe0ff */
[--C-:B------:R-:W-:Y:S02]  /*04e0*/  SHF.R.U32.HI R5, RZ, 0x10, R3.reuse ;  /* 0x00000010ff057819 */ /* 0x100fe40000011603 */
[----:B------:R-:W-:Y:S02]  /*04f0*/  SHF.R.U64 R3, R14, 0x10, R3 ;  /* 0x000000100e037819 */ /* 0x000fe40000001203 */
[----:B------:R-:W-:Y:S02]  /*0500*/  LOP3.LUT R5, R5, 0x5, RZ, 0x3c, !PT ;  /* 0x0000000505057812 */ /* 0x000fe400078e3cff */
[----:B------:R-:W-:-:S03]  /*0510*/  LOP3.LUT R3, R3, 0xdeece66d, RZ, 0x3c, !PT ;  /* 0xdeece66d03037812 */ /* 0x000fc600078e3cff */
[----:B------:R-:W-:Y:S02]  /*0520*/  IMAD R20, R5, -0x4b9ff597, RZ ;  /* 0xb4600a6905147824 */ /* 0x000fe400078e02ff */
[----:B------:R-:W-:-:S04]  /*0530*/  IMAD.WIDE.U32 R14, R3, -0x4b9ff597, R12 ;  /* 0xb4600a69030e7825 */ /* 0x000fc800078e000c */
[----:B------:R-:W-:-:S04]  /*0540*/  IMAD R3, R3, 0xbb20, R20 ;  /* 0x0000bb2003037824 */ /* 0x000fc800078e0214 */
[----:B------:R-:W-:-:S05]  /*0550*/  IMAD.IADD R3, R15, 0x1, R3 ;  /* 0x000000010f037824 */ /* 0x000fca00078e0203 */
[----:B------:R-:W-:-:S04]  /*0560*/  SHF.R.U64 R14, R14, 0x10, R3 ;  /* 0x000000100e0e7819 */ /* 0x000fc80000001203 */
[----:B------:R-:W-:-:S04]  /*0570*/  IABS R3, R14 ;  /* 0x0000000e00037213 */ /* 0x000fc80000000000 */
[----:B------:R-:W-:-:S04]  /*0580*/  LOP3.LUT R3, R3, 0x80000003, RZ, 0xc0, !PT ;  /* 0x8000000303037812 */ /* 0x000fc800078ec0ff */
[----:B------:R-:W-:-:S13]  /*0590*/  ISETP.NE.AND P0, PT, R3, 0x3, PT ;  /* 0x000000030300780c */ /* 0x000fda0003f05270 */
[----:B------:R-:W-:Y:S05]  /*05a0*/  @P0 BRA `(.L_x_5) ;  /* 0x0000000400340947 */ /* 0x000fea0003800000 */
[----:B------:R-:W-:-:S04]  /*05b0*/  IADD3 R14, PT, PT, R4, 0x5f841e, RZ ;  /* 0x005f841e040e7810 */ /* 0x000fc80007ffe0ff */
[----:B------:R-:W-:-:S04]  /*05c0*/  LOP3.LUT R3, R14, R9, RZ, 0x3c, !PT ;  /* 0x000000090e037212 */ /* 0x000fc800078e3cff */
[----:B------:R-:W-:Y:S02]  /*05d0*/  SHF.R.S32.HI R5, RZ, 0x1f, R3 ;  /* 0x0000001fff057819 */ /* 0x000fe40000011403 */
[----:B------:R-:W-:Y:S02]  /*05e0*/  LOP3.LUT R15, R6, R3, RZ, 0x3c, !PT ;  /* 0x00000003060f7212 */ /* 0x000fe400078e3cff */
[----:B------:R-:W-:-:S03]  /*05f0*/  LOP3.LUT R5, R7, R5, RZ, 0x3c, !PT ;  /* 0x0000000507057212 */ /* 0x000fc600078e3cff */
[----:B------:R-:W-:-:S04]  /*0600*/  IMAD.WIDE.U32 R20, R15, 0x285b825, R10 ;  /* 0x0285b8250f147825 */ /* 0x000fc800078e000a */
[----:B------:R-:W-:-:S04]  /*0610*/  IMAD R3, R5, 0x285b825, RZ ;  /* 0x0285b82505037824 */ /* 0x000fc800078e02ff */
[----:B------:R-:W-:-:S04]  /*0620*/  IMAD.IADD R3, R21, 0x1, R3 ;  /* 0x0000000115037824 */ /* 0x000fc800078e0203 */
[-C--:B------:R-:W-:Y:S02]  /*0630*/  IMAD R3, R3, R15.reuse, RZ ;  /* 0x0000000f03037224 */ /* 0x080fe400078e02ff */
[----:B------:R-:W-:-:S04]  /*0640*/  IMAD.WIDE.U32 R14, R20, R15, RZ ;  /* 0x0000000f140e7225 */ /* 0x000fc800078e00ff */
[----:B------:R-:W-:-:S04]  /*0650*/  IMAD R3, R5, R20, R3 ;  /* 0x0000001405037224 */ /* 0x000fc800078e0203 */
[----:B------:R-:W-:-:S05]  /*0660*/  IMAD.IADD R3, R15, 0x1, R3 ;  /* 0x000000010f037824 */ /* 0x000fca00078e0203 */
        /* <DEDUP_REMOVED lines=38> */
[----:B------:R-:W-:Y:S01]  /*08d0*/  IADD3 R20, PT, PT, R4, 0x11e8c5a, RZ ;  /* 0x011e8c5a04147810 */ /* 0x000fe20007ffe0ff */
[----:B------:R-:W-:-:S03]  /*08e0*/  VIADD R14, R0, 0x4 ;  /* 0x00000004000e7836 */ /* 0x000fc60000000000 */
[----:B------:R-:W-:Y:S01]  /*08f0*/  LOP3.LUT R3, R20, R9, RZ, 0x3c, !PT ;  /* 0x0000000914037212 */ /* 0x000fe200078e3cff */
[----:B------:R-:W-:-:S03]  /*0900*/  IMAD.WIDE R14, R14, 0x6ebfff5, RZ ;  /* 0x06ebfff50e0e7825 */ /* 0x000fc600078e02ff */
[----:B------:R-:W-:Y:S02]  /*0910*/  SHF.R.S32.HI R5, RZ, 0x1f, R3 ;  /* 0x0000001fff057819 */ /* 0x000fe40000011403 */
[----:B------:R-:W-:Y:S02]  /*0920*/  LOP3.LUT R19, R14, R3, RZ, 0x3c, !PT ;  /* 0x000000030e137212 */ /* 0x000fe400078e3cff */
[----:B------:R-:W-:-:S03]  /*0930*/  LOP3.LUT R5, R15, R5, RZ, 0x3c, !PT ;  /* 0x000000050f057212 */ /* 0x000fc600078e3cff */
[----:B------:R-:W-:-:S04]  /*0940*/  IMAD.WIDE.U32 R20, R19, 0x285b825, R10 ;  /* 0x0285b82513147825 */ /* 0x000fc800078e000a */
[----:B------:R-:W-:Y:S02]  /*0950*/  IMAD R3, R5, 0x285b825, RZ ;  /* 0x0285b82505037824 */ /* 0x000fe400078e02ff */
[----:B------:R-:W-:-:S04]  /*0960*/  IMAD.WIDE.U32 R14, R20, R19, RZ ;  /* 0x00000013140e7225 */ /* 0x000fc800078e00ff */
[----:B------:R-:W-:-:S04]  /*0970*/  IMAD.IADD R3, R21, 0x1, R3 ;  /* 0x0000000115037824 */ /* 0x000fc800078e0203 */
[----:B------:R-:W-:-:S04]  /*0980*/  IMAD R3, R3, R19, RZ ;  /* 0x0000001303037224 */ /* 0x000fc800078e02ff */
        /* <DEDUP_REMOVED lines=8> */
[----:B------:R-:W-:-:S05]  /*0a10*/  IMAD R3, R3, 0xbb20, R20 ;  /* 0x0000bb2003037824 */ /* 0x000fca00078e0214 */
[----:B------:R-:W-:-:S04]  /*0a20*/  IADD3 R3, PT, PT, R15, R3, RZ ;  /* 0x000000030f037210 */ /* 0x000fc80007ffe0ff */
[----:B------:R-:W-:-:S04]  /*0a30*/  SHF.R.U64 R14, R14, 0x10, R3 ;  /* 0x000000100e0e7819 */ /* 0x000fc80000001203 */
[----:B------:R-:W-:-:S04]  /*0a40*/  IABS R3, R14 ;  /* 0x0000000e00037213 */ /* 0x000fc80000000000 */
[----:B------:R-:W-:-:S04]  /*0a50*/  LOP3.LUT R3, R3, 0x80000003, RZ, 0xc0, !PT ;  /* 0x8000000303037812 */ /* 0x000fc800078ec0ff */
[----:B------:R-:W-:-:S13]  /*0a60*/  ISETP.NE.AND P0, PT, R3, 0x3, PT ;  /* 0x000000030300780c */ /* 0x000fda0003f05270 */
[----:B------:R-:W-:Y:S05]  /*0a70*/  @!P0 BRA `(.L_x_6) ;  /* 0x0000001000b88947 */ /* 0x000fea0003800000 */
.L_x_5:
[----:B------:R-:W-:Y:S01]  /*0a80*/  VIADD R14, R0, 0x1 ;  /* 0x00000001000e7836 */ /* 0x000fe20000000000 */
[----:B------:R-:W-:-:S03]  /*0a90*/  LOP3.LUT R3, R4, R9, RZ, 0x3c, !PT ;  /* 0x0000000904037212 */ /* 0x000fc600078e3cff */
[----:B------:R-:W-:Y:S01]  /*0aa0*/  IMAD.WIDE R14, R14, 0x6ebfff5, RZ ;  /* 0x06ebfff50e0e7825 */ /* 0x000fe200078e02ff */
[----:B------:R-:W-:-:S04]  /*0ab0*/  SHF.R.S32.HI R5, RZ, 0x1f, R3 ;  /* 0x0000001fff057819 */ /* 0x000fc80000011403 */
[----:B------:R-:W-:Y:S02]  /*0ac0*/  LOP3.LUT R19, R15, R5, RZ, 0x3c, !PT ;  /* 0x000000050f137212 */ /* 0x000fe400078e3cff */
[----:B------:R-:W-:-:S03]  /*0ad0*/  LOP3.LUT R15, R14, R3, RZ, 0x3c, !PT ;  /* 0x000000030e0f7212 */ /* 0x000fc600078e3cff */
[----:B------:R-:W-:Y:S02]  /*0ae0*/  IMAD R23, R19, 0x285b825, RZ ;  /* 0x0285b82513177824 */ /* 0x000fe400078e02ff */
[----:B------:R-:W-:-:S04]  /*0af0*/  IMAD.WIDE.U32 R20, R15, 0x285b825, R10 ;  /* 0x0285b8250f147825 */ /* 0x000fc800078e000a */
        /* <DEDUP_REMOVED lines=15> */
[----:B------:R-:W-:-:S13]  /*0bf0*/  LOP3.LUT P0, RZ, R14, 0x3, RZ, 0xc0, !PT ;  /* 0x000000030eff7812 */ /* 0x000fda000780c0ff */
[----:B------:R-:W-:Y:S05]  /*0c00*/  @P0 BRA `(.L_x_7) ;  /* 0x0000000400240947 */ /* 0x000fea0003800000 */
[----:B------:R-:W-:-:S04]  /*0c10*/  VIADD R14, R0, 0x2 ;  /* 0x00000002000e7836 */ /* 0x000fc80000000000 */
[----:B------:R-:W-:-:S05]  /*0c20*/  IMAD.WIDE R14, R14, 0x6ebfff5, RZ ;  /* 0x06ebfff50e0e7825 */ /* 0x000fca00078e02ff */
        /* <DEDUP_REMOVED lines=45> */
[----:B------:R-:W-:Y:S02]  /*0f00*/  VIADD R20, R4, 0xff40f7c4 ;  /* 0xff40f7c404147836 */ /* 0x000fe40000000000 */
[----:B------:R-:W-:-:S03]  /*0f10*/  VIADD R14, R0, 0x6 ;  /* 0x00000006000e7836 */ /* 0x000fc60000000000 */
[----:B------:R-:W-:Y:S01]  /*0f20*/  LOP3.LUT R19, R20, R9, RZ, 0x3c, !PT ;  /* 0x0000000914137212 */ /* 0x000fe200078e3cff */
[----:B------:R-:W-:-:S03]  /*0f30*/  IMAD.WIDE R14, R14, 0x6ebfff5, RZ ;  /* 0x06ebfff50e0e7825 */ /* 0x000fc600078e02ff */
[----:B------:R-:W-:Y:S02]  /*0f40*/  SHF.R.S32.HI R21, RZ, 0x1f, R19 ;  /* 0x0000001fff157819 */ /* 0x000fe40000011413 */
[----:B------:R-:W-:Y:S02]  /*0f50*/  LOP3.LUT R19, R14, R19, RZ, 0x3c, !PT ;  /* 0x000000130e137212 */ /* 0x000fe400078e3cff */
[----:B------:R-:W-:-:S03]  /*0f60*/  LOP3.LUT R23, R15, R21, RZ, 0x3c, !PT ;  /* 0x000000150f177212 */ /* 0x000fc600078e3cff */
[----:B------:R-:W-:-:S04]  /*0f70*/  IMAD.WIDE.U32 R14, R19, 0x285b825, R10 ;  /* 0x0285b825130e7825 */ /* 0x000fc800078e000a */
[----:B------:R-:W-:-:S04]  /*0f80*/  IMAD R21, R23, 0x285b825, RZ ;  /* 0x0285b82517157824 */ /* 0x000fc800078e02ff */
[----:B------:R-:W-:Y:S02]  /*0f90*/  IMAD.IADD R15, R15, 0x1, R21 ;  /* 0x000000010f0f7824 */ /* 0x000fe400078e0215 */
[----:B------:R-:W-:-:S04]  /*0fa0*/  IMAD.WIDE.U32 R20, R14, R19, RZ ;  /* 0x000000130e147225 */ /* 0x000fc800078e00ff */
[----:B------:R-:W-:-:S04]  /*0fb0*/  IMAD R15, R15, R19, RZ ;  /* 0x000000130f0f7224 */ /* 0x000fc800078e02ff */
[----:B------:R-:W-:-:S05]  /*0fc0*/  IMAD R15, R23, R14, R15 ;  /* 0x0000000e170f7224 */ /* 0x000fca00078e020f */
        /* <DEDUP_REMOVED lines=11> */
[----:B------:R-:W-:-:S13]  /*1080*/  LOP3.LUT P0, RZ, R14, 0x3, RZ, 0xc0, !PT ;  /* 0x000000030eff7812 */ /* 0x000fda000780c0ff */
[----:B------:R-:W-:Y:S05]  /*1090*/  @!P0 BRA `(.L_x_6) ;  /* 0x0000000c00308947 */ /* 0x000fea0003800000 */
.L_x_7:
[----:B------:R-:W-:-:S05]  /*10a0*/  VIADD R14, R4, 0xffd03df1 ;  /* 0xffd03df1040e7836 */ /* 0x000fca0000000000 */
        /* <DEDUP_REMOVED lines=82> */
[----:B------:R-:W-:-:S05]  /*15d0*/  IMAD R7, R19, 0x285b825, RZ ;  /* 0x0285b82513077824 */ /* 0x000fca00078e02ff */
[----:B------:R-:W-:-:S05]  /*15e0*/  IADD3 R6, PT, PT, R15, R7, RZ ;  /* 0x000000070f067210 */ /* 0x000fca0007ffe0ff */
        /* <DEDUP_REMOVED lines=16> */
[----:B------:R-:W-:Y:S05]  /*16f0*/  @!P0 BRA `(.L_x_6) ;  /* 0x0000000400988947 */ /* 0x000fea0003800000 */
.L_x_8:
[----:B------:R-:W-:-:S05]  /*1700*/  IADD3 R6, PT, PT, R0, -0x1, RZ ;  /* 0xffffffff00067810 */ /* 0x000fca0007ffe0ff */
        /* <DEDUP_REMOVED lines=22> */
[----:B------:R-:W-:Y:S05]  /*1870*/  @P0 BREAK.RELIABLE B6 ;  /* 0x0000000000060942 */ /* 0x000fea0003800100 */
        /* <DEDUP_REMOVED lines=23> */
[----:B------:R-:W-:Y:S05]  /*19f0*/  @P0 BREAK.RELIABLE B6 ;  /* 0x0000000000060942 */ /* 0x000fea0003800100 */
[----:B------:R-:W-:Y:S05]  /*1a00*/  @P0 BRA `(.L_x_9) ;  /* 0x0000000400040947 */ /* 0x000fea0003800000 */
[----:B------:R-:W-:-:S04]  /*1a10*/  VIADD R6, R0, 0xfffffffd ;  /* 0xfffffffd00067836 */ /* 0x000fc80000000000 */
[----:B------:R-:W-:-:S05]  /*1a20*/  IMAD.WIDE R6, R6, 0x6ebfff5, RZ ;  /* 0x06ebfff506067825 */ /* 0x000fca00078e02ff */
[----:B------:R-:W-:Y:S02]  /*1a30*/  LOP3.LUT R5, R7, R5, RZ, 0x3c, !PT ;  /* 0x0000000507057212 */ /* 0x000fe400078e3cff */
[----:B------:R-:W-:-:S03]  /*1a40*/  LOP3.LUT R15, R6, R3, RZ, 0x3c, !PT ;  /* 0x00000003060f7212 */ /* 0x000fc600078e3cff */
[----:B------:R-:W-:Y:S02]  /*1a50*/  IMAD R3, R5, 0x285b825, RZ ;  /* 0x0285b82505037824 */ /* 0x000fe400078e02ff */
[----:B------:R-:W-:-:S05]  /*1a60*/  IMAD.WIDE.U32 R6, R15, 0x285b825, R10 ;  /* 0x0285b8250f067825 */ /* 0x000fca00078e000a */
        /* <DEDUP_REMOVED lines=17> */
[----:B------:R-:W-:Y:S05]  /*1b80*/  @P0 BREAK.RELIABLE B6 ;  /* 0x0000000000060942 */ /* 0x000fea0003800100 */
        /* <DEDUP_REMOVED lines=29> */
.L_x_6:
[----:B------:R-:W-:Y:S05]  /*1d60*/  BSYNC.RELIABLE B6 ;  /* 0x0000000000067941 */ /* 0x000fea0003800100 */
.L_x_4:
[----:B------:R-:W-:Y:S01]  /*1d70*/  MOV R3, 0x0 ;  /* 0x0000000000037802 */ /* 0x000fe20000000f00 */
[----:B------:R0:W-:Y:S01]  /*1d80*/  STL.64 [R1], R8 ;  /* 0x0000000801007387 */ /* 0x0001e20000100a00 */
[----:B------:R-:W1:Y:S01]  /*1d90*/  LDCU.64 UR4, c[0x4][0x8] ;  /* 0x01000100ff0477ac */ /* 0x000e620008000a00 */
[----:B------:R-:W-:Y:S01]  /*1da0*/  IMAD.MOV.U32 R6, RZ, RZ, R16 ;  /* 0x000000ffff067224 */ /* 0x000fe200078e0010 */
[----:B------:R0:W2:Y:S01]  /*1db0*/  LDC.64 R10, c[0x4][R3] ;  /* 0x01000000030a7b82 */ /* 0x0000a20000000a00 */
[----:B------:R0:W-:Y:S01]  /*1dc0*/  STL [R1+0x8], R0 ;  /* 0x0000080001007387 */ /* 0x0001e20000100800 */
[----:B------:R-:W-:Y:S02]  /*1dd0*/  IMAD.MOV.U32 R7, RZ, RZ, R2 ;  /* 0x000000ffff077224 */ /* 0x000fe400078e0002 */
[----:B-1----:R-:W-:Y:S01]  /*1de0*/  IMAD.U32 R4, RZ, RZ, UR4 ;  /* 0x00000004ff047e24 */ /* 0x002fe2000f8e00ff */
[----:B0-----:R-:W-:-:S07]  /*1df0*/  MOV R5, UR5 ;  /* 0x0000000500057c02 */ /* 0x001fce0008000f00 */
[----:B------:R-:W-:-:S07]  /*1e00*/  LEPC R20, `(.L_x_9) ;  /* 0x000000001014794e */ /* 0x000fce0000000000 */
[----:B--2---:R-:W-:Y:S05]  /*1e10*/  CALL.ABS.NOINC R10 ;  /* 0x000000000a007343 */ /* 0x004fea0003c00000 */
.L_x_9:
[----:B------:R-:W-:Y:S05]  /*1e20*/  BSYNC.RECONVERGENT B7 ;  /* 0x0000000000077941 */ /* 0x000fea0003800200 */
.L_x_3:
[----:B------:R-:W-:-:S04]  /*1e30*/  IADD3 R22, P0, PT, R17, R22, RZ ;  /* 0x0000001611167210 */ /* 0x000fc80007f1e0ff */
[----:B------:R-:W-:Y:S02]  /*1e40*/  IADD3.X R18, PT, PT, RZ, R18, RZ, P0, !PT ;  /* 0x00000012ff127210 */ /* 0x000fe400007fe4ff */
[----:B------:R-:W-:-:S04]  /*1e50*/  ISETP.GE.U32.AND P0, PT, R22, UR36, PT ;  /* 0x0000002416007c0c */ /* 0x000fc8000bf06070 */
[----:B------:R-:W-:-:S13]  /*1e60*/  ISETP.GE.U32.AND.EX P0, PT, R18, UR37, PT, P0 ;  /* 0x0000002512007c0c */ /* 0x000fda000bf06100 */
[----:B------:R-:W-:Y:S05]  /*1e70*/  @!P0 BRA `(.L_x_10) ;  /* 0xffffffe000c08947 */ /* 0x000fea000383ffff */
[----:B------:R-:W-:Y:S05]  /*1e80*/  EXIT ;  /* 0x000000000000794d */ /* 0x000fea0003800000 */
        .weak           $__internal_0_$__cuda_sm20_div_s64
        .type           $__internal_0_$__cuda_sm20_div_s64,@function
        .size           $__internal_0_$__cuda_sm20_div_s64,(.L_x_12 - $__internal_0_$__cuda_sm20_div_s64)
$__internal_0_$__cuda_sm20_div_s64:
[----:B------:R-:W-:Y:S01]  /*1e90*/  UIADD3 UR4, UP1, UPT, URZ, -UR38, URZ ;  /* 0x80000026ff047290 */ /* 0x000fe2000ff3e0ff */
[----:B------:R-:W-:Y:S01]  /*1ea0*/  ISETP.GE.AND P3, PT, R18, RZ, PT ;  /* 0x000000ff1200720c */ /* 0x000fe20003f66270 */
[----:B------:R-:W-:Y:S02]  /*1eb0*/  UISETP.GE.AND UP0, UPT, UR39, URZ, UPT ;  /* 0x000000ff2700728c */ /* 0x000fe4000bf06270 */
[----:B------:R-:W-:Y:S02]  /*1ec0*/  UIADD3.X UR5, UPT, UPT, URZ, ~UR39, URZ, UP1, !UPT ;  /* 0x80000027ff057290 */ /* 0x000fe40008ffe4ff */
[----:B------:R-:W-:Y:S02]  /*1ed0*/  USEL UR4, UR4, UR38, !UP0 ;  /* 0x0000002604047287 */ /* 0x000fe4000c000000 */
[----:B------:R-:W-:-:S09]  /*1ee0*/  USEL UR5, UR5, UR39, !UP0 ;  /* 0x0000002705057287 */ /* 0x000fd2000c000000 */
[----:B------:R-:W0:Y:S08]  /*1ef0*/  I2F.U64.RP R3, UR4 ;  /* 0x0000000400037d12 */ /* 0x000e300008309000 */
[----:B0-----:R-:W0:Y:S02]  /*1f00*/  MUFU.RCP R3, R3 ;  /* 0x0000000300037308 */ /* 0x001e240000001000 */
[----:B0-----:R-:W-:-:S06]  /*1f10*/  VIADD R4, R3, 0x1ffffffe ;  /* 0x1ffffffe03047836 */ /* 0x001fcc0000000000 */
[----:B------:R-:W0:Y:S02]  /*1f20*/  F2I.U64.TRUNC R4, R4 ;  /* 0x0000000400047311 */ /* 0x000e24000020d800 */
[----:B0-----:R-:W-:-:S04]  /*1f30*/  IMAD.WIDE.U32 R6, R4, UR4, RZ ;  /* 0x0000000404067c25 */ /* 0x001fc8000f8e00ff */
[----:B------:R-:W-:Y:S01]  /*1f40*/  IMAD R7, R4, UR5, R7 ;  /* 0x0000000504077c24 */ /* 0x000fe2000f8e0207 */
[----:B------:R-:W-:-:S03]  /*1f50*/  IADD3 R9, P0, PT, RZ, -R6, RZ ;  /* 0x80000006ff097210 */ /* 0x000fc60007f1e0ff */
[----:B------:R-:W-:Y:S02]  /*1f60*/  IMAD R7, R5, UR4, R7 ;  /* 0x0000000405077c24 */ /* 0x000fe4000f8e0207 */
[----:B------:R-:W-:-:S04]  /*1f70*/  IMAD.HI.U32 R6, R4, R9, RZ ;  /* 0x0000000904067227 */ /* 0x000fc800078e00ff */
[----:B------:R-:W-:Y:S01]  /*1f80*/  IMAD.X R11, RZ, RZ, ~R7, P0 ;  /* 0x000000ffff0b7224 */ /* 0x000fe200000e0e07 */
[----:B------:R-:W-:-:S03]  /*1f90*/  MOV R7, R4 ;  /* 0x0000000400077202 */ /* 0x000fc60000000f00 */
[-C--:B------:R-:W-:Y:S02]  /*1fa0*/  IMAD R13, R5, R11.reuse, RZ ;  /* 0x0000000b050d7224 */ /* 0x080fe400078e02ff */
[----:B------:R-:W-:-:S04]  /*1fb0*/  IMAD.WIDE.U32 R6, P0, R4, R11, R6 ;  /* 0x0000000b04067225 */ /* 0x000fc80007800006 */
[----:B------:R-:W-:-:S04]  /*1fc0*/  IMAD.HI.U32 R3, R5, R11, RZ ;  /* 0x0000000b05037227 */ /* 0x000fc800078e00ff */
[----:B------:R-:W-:-:S04]  /*1fd0*/  IMAD.HI.U32 R6, P1, R5, R9, R6 ;  /* 0x0000000905067227 */ /* 0x000fc80007820006 */
[----:B------:R-:W-:Y:S01]  /*1fe0*/  IMAD.X R3, R3, 0x1, R5, P0 ;  /* 0x0000000103037824 */ /* 0x000fe200000e0605 */
[----:B------:R-:W-:-:S04]  /*1ff0*/  IADD3 R7, P2, PT, R13, R6, RZ ;  /* 0x000000060d077210 */ /* 0x000fc80007f5e0ff */
[----:B------:R-:W-:Y:S01]  /*2000*/  IADD3.X R9, PT, PT, RZ, RZ, R3, P2, P1 ;  /* 0x000000ffff097210 */ /* 0x000fe200017e2403 */
[----:B------:R-:W-:-:S04]  /*2010*/  IMAD.WIDE.U32 R4, R7, UR4, RZ ;  /* 0x0000000407047c25 */ /* 0x000fc8000f8e00ff */
[----:B------:R-:W-:Y:S01]  /*2020*/  IMAD R6, R7, UR5, R5 ;  /* 0x0000000507067c24 */ /* 0x000fe2000f8e0205 */
[----:B------:R-:W-:-:S03]  /*2030*/  IADD3 R5, P0, PT, RZ, -R4, RZ ;  /* 0x80000004ff057210 */ /* 0x000fc60007f1e0ff */
[----:B------:R-:W-:Y:S02]  /*2040*/  IMAD R3, R9, UR4, R6 ;  /* 0x0000000409037c24 */ /* 0x000fe4000f8e0206 */
[----:B------:R-:W-:-:S04]  /*2050*/  IMAD.HI.U32 R6, R7, R5, RZ ;  /* 0x0000000507067227 */ /* 0x000fc800078e00ff */
[----:B------:R-:W-:Y:S01]  /*2060*/  IMAD.X R4, RZ, RZ, ~R3, P0 ;  /* 0x000000ffff047224 */ /* 0x000fe200000e0e03 */
[----:B------:R-:W-:-:S03]  /*2070*/  IADD3 R3, P4, PT, RZ, -R22, RZ ;  /* 0x80000016ff037210 */ /* 0x000fc60007f9e0ff */
[----:B------:R-:W-:Y:S01]  /*2080*/  IMAD.WIDE.U32 R6, P0, R7, R4, R6 ;  /* 0x0000000407067225 */ /* 0x000fe20007800006 */
[----:B------:R-:W-:-:S03]  /*2090*/  SEL R3, R3, R22, !P3 ;  /* 0x0000001603037207 */ /* 0x000fc60005800000 */
[----:B------:R-:W-:-:S04]  /*20a0*/  IMAD.HI.U32 R6, P1, R9, R5, R6 ;  /* 0x0000000509067227 */ /* 0x000fc80007820006 */
[CC--:B------:R-:W-:Y:S02]  /*20b0*/  IMAD R5, R9.reuse, R4.reuse, RZ ;  /* 0x0000000409057224 */ /* 0x0c0fe400078e02ff */
[----:B------:R-:W-:-:S03]  /*20c0*/  IMAD.HI.U32 R4, R9, R4, RZ ;  /* 0x0000000409047227 */ /* 0x000fc600078e00ff */
[----:B------:R-:W-:Y:S01]  /*20d0*/  IADD3 R6, P2, PT, R5, R6, RZ ;  /* 0x0000000605067210 */ /* 0x000fe20007f5e0ff */
[----:B------:R-:W-:Y:S01]  /*20e0*/  IMAD.X R9, R4, 0x1, R9, P0 ;  /* 0x0000000104097824 */ /* 0x000fe200000e0609 */
[----:B------:R-:W-:-:S03]  /*20f0*/  IADD3.X R5, PT, PT, RZ, ~R18, RZ, P4, !PT ;  /* 0x80000012ff057210 */ /* 0x000fc600027fe4ff */
[C---:B------:R-:W-:Y:S01]  /*2100*/  IMAD.HI.U32 R4, R6.reuse, R3, RZ ;  /* 0x0000000306047227 */ /* 0x040fe200078e00ff */
[----:B------:R-:W-:Y:S02]  /*2110*/  SEL R10, R5, R18, !P3 ;  /* 0x00000012050a7207 */ /* 0x000fe40005800000 */
[----:B------:R-:W-:Y:S01]  /*2120*/  IADD3.X R9, PT, PT, RZ, RZ, R9, P2, P1 ;  /* 0x000000ffff097210 */ /* 0x000fe200017e2409 */
[----:B------:R-:W-:Y:S02]  /*2130*/  IMAD.MOV.U32 R5, RZ, RZ, RZ ;  /* 0x000000ffff057224 */ /* 0x000fe400078e00ff */
[----:B------:R-:W-:-:S04]  /*2140*/  IMAD.WIDE.U32 R4, R6, R10, R4 ;  /* 0x0000000a06047225 */ /* 0x000fc800078e0004 */
[C---:B------:R-:W-:Y:S02]  /*2150*/  IMAD R7, R9.reuse, R10, RZ ;  /* 0x0000000a09077224 */ /* 0x040fe400078e02ff */
[----:B------:R-:W-:-:S04]  /*2160*/  IMAD.HI.U32 R4, P0, R9, R3, R4 ;  /* 0x0000000309047227 */ /* 0x000fc80007800004 */
[----:B------:R-:W-:Y:S01]  /*2170*/  IMAD.HI.U32 R6, R9, R10, RZ ;  /* 0x0000000a09067227 */ /* 0x000fe200078e00ff */
[----:B------:R-:W-:-:S04]  /*2180*/  IADD3 R7, P1, PT, R7, R4, RZ ;  /* 0x0000000407077210 */ /* 0x000fc80007f3e0ff */
[----:B------:R-:W-:Y:S01]  /*2190*/  IADD3.X R6, PT, PT, R6, RZ, RZ, P0, !PT ;  /* 0x000000ff06067210 */ /* 0x000fe200007fe4ff */
[----:B------:R-:W-:-:S04]  /*21a0*/  IMAD.WIDE.U32 R4, R7, UR4, RZ ;  /* 0x0000000407047c25 */ /* 0x000fc8000f8e00ff */
[----:B------:R-:W-:Y:S01]  /*21b0*/  IMAD.X R6, RZ, RZ, R6, P1 ;  /* 0x000000ffff067224 */ /* 0x000fe200008e0606 */
[----:B------:R-:W-:Y:S01]  /*21c0*/  IADD3 R8, P1, PT, -R4, R3, RZ ;  /* 0x0000000304087210 */ /* 0x000fe20007f3e1ff */
[C---:B------:R-:W-:Y:S01]  /*21d0*/  IMAD R5, R7.reuse, UR5, R5 ;  /* 0x0000000507057c24 */ /* 0x040fe2000f8e0205 */
[----:B------:R-:W-:Y:S02]  /*21e0*/  IADD3 R4, PT, PT, R7, 0x1, RZ ;  /* 0x0000000107047810 */ /* 0x000fe40007ffe0ff */
[----:B------:R-:W-:Y:S01]  /*21f0*/  ISETP.GE.U32.AND P0, PT, R8, UR4, PT ;  /* 0x0000000408007c0c */ /* 0x000fe2000bf06070 */
[----:B------:R-:W-:-:S04]  /*2200*/  IMAD R5, R6, UR4, R5 ;  /* 0x0000000406057c24 */ /* 0x000fc8000f8e0205 */
[----:B------:R-:W-:Y:S01]  /*2210*/  IMAD.X R6, R10, 0x1, ~R5, P1 ;  /* 0x000000010a067824 */ /* 0x000fe200008e0e05 */
[----:B------:R-:W-:-:S04]  /*2220*/  IADD3 R3, P1, PT, R8, -UR4, RZ ;  /* 0x8000000408037c10 */ /* 0x000fc8000ff3e0ff */
[C---:B------:R-:W-:Y:S02]  /*2230*/  ISETP.GE.U32.AND.EX P0, PT, R6.reuse, UR5, PT, P0 ;  /* 0x0000000506007c0c */ /* 0x040fe4000bf06100 */
[----:B------:R-:W-:Y:S02]  /*2240*/  IADD3.X R5, PT, PT, R6, ~UR5, RZ, P1, !PT ;  /* 0x8000000506057c10 */ /* 0x000fe40008ffe4ff */
[----:B------:R-:W-:Y:S02]  /*2250*/  SEL R3, R3, R8, P0 ;  /* 0x0000000803037207 */ /* 0x000fe40000000000 */
[----:B------:R-:W-:Y:S02]  /*2260*/  SEL R4, R4, R7, P0 ;  /* 0x0000000704047207 */ /* 0x000fe40000000000 */
[----:B------:R-:W-:Y:S02]  /*2270*/  SEL R5, R5, R6, P0 ;  /* 0x0000000605057207 */ /* 0x000fe40000000000 */
[----:B------:R-:W-:Y:S01]  /*2280*/  ISETP.GE.U32.AND P0, PT, R3, UR4, PT ;  /* 0x0000000403007c0c */ /* 0x000fe2000bf06070 */
[----:B------:R-:W-:-:S03]  /*2290*/  VIADD R3, R4, 0x1 ;  /* 0x0000000104037836 */ /* 0x000fc60000000000 */
[----:B------:R-:W-:Y:S02]  /*22a0*/  ISETP.GE.U32.AND.EX P0, PT, R5, UR5, PT, P0 ;  /* 0x0000000505007c0c */ /* 0x000fe4000bf06100 */
[----:B------:R-:W-:Y:S02]  /*22b0*/  LOP3.LUT R5, R18, UR39, RZ, 0x3c, !PT ;  /* 0x0000002712057c12 */ /* 0x000fe4000f8e3cff */
[----:B------:R-:W-:Y:S02]  /*22c0*/  SEL R3, R3, R4, P0 ;  /* 0x0000000403037207 */ /* 0x000fe40000000000 */
[----:B------:R-:W-:Y:S01]  /*22d0*/  ISETP.GE.AND P1, PT, R5, RZ, PT ;  /* 0x000000ff0500720c */ /* 0x000fe20003f26270 */
[----:B------:R-:W-:Y:S01]  /*22e0*/  IMAD.MOV.U32 R5, RZ, RZ, 0x0 ;  /* 0x00000000ff057424 */ /* 0x000fe200078e00ff */
[----:B------:R-:W-:Y:S01]  /*22f0*/  ISETP.NE.U32.AND P0, PT, RZ, UR38, PT ;  /* 0x00000026ff007c0c */ /* 0x000fe2000bf05070 */
[----:B------:R-:W-:-:S03]  /*2300*/  IMAD.MOV R4, RZ, RZ, -R3 ;  /* 0x000000ffff047224 */ /* 0x000fc600078e0a03 */
[----:B------:R-:W-:Y:S02]  /*2310*/  ISETP.NE.AND.EX P0, PT, RZ, UR39, PT, P0 ;  /* 0x00000027ff007c0c */ /* 0x000fe4000bf05300 */
[----:B------:R-:W-:Y:S02]  /*2320*/  SEL R3, R4, R3, !P1 ;  /* 0x0000000304037207 */ /* 0x000fe40004800000 */
[----:B------:R-:W-:Y:S02]  /*2330*/  MOV R4, R0 ;  /* 0x0000000000047202 */ /* 0x000fe40000000f00 */
[----:B------:R-:W-:Y:S02]  /*2340*/  SEL R3, R3, 0xffffffff, P0 ;  /* 0xffffffff03037807 */ /* 0x000fe40000000000 */
[----:B------:R-:W-:Y:S05]  /*2350*/  RET.REL.NODEC R4 `(_Z11spawnThreadiiiii) ;  /* 0xffffffdc04287950 */ /* 0x000fea0003c3ffff */
.L_x_11:
[----:B------:R-:W-:-:S00]  /*2360*/  BRA `(.L_x_11) ;  /* 0xfffffffc00fc7947 */ /* 0x000fc0000383ffff */
[----:B------:R-:W-:-:S00]  /*2370*/  NOP ;  /* 0x0000000000007918 */ /* 0x000fc00000000000 */
        /* <DEDUP_REMOVED lines=8> */
.L_x_12:


//--------------------- .nv.global.init           --------------------------
	.section	.nv.global.init,"aw",@progbits
.nv.global.init:
	.type		$str,@object
	.size		$str,(.L_0 - $str)
$str:
        /*0000*/ 	.byte	0x25, 0x64, 0x2c, 0x25, 0x64, 0x2c, 0x25, 0x64, 0x0a, 0x00
.L_0:


//--------------------- .nv.shared.reserved.0     --------------------------
	.section	.nv.shared.reserved.0,"aw",@nobits
	.weak		__nv_reservedSMEM_offset_0_alias
	.size		__nv_reservedSMEM_offset_0_alias, 0, 64
	.other		__nv_reservedSMEM_offset_0_alias,@"STO_CUDA_RESERVED_SHARED STV_DEFAULT"
__nv_reservedSMEM_offset_0_alias:
	.zero		0
	.zero		64


//--------------------- .nv.constant0._Z11spawnThreadiiiii --------------------------
	.section	.nv.constant0._Z11spawnThreadiiiii,"a",@progbits
	.sectionflags	@""
	.align	4
.nv.constant0._Z11spawnThreadiiiii:
	.zero		916


//--------------------- SYMBOLS --------------------------

	.type		.nv.reservedSmem.offset0,@object
	.size		.nv.reservedSmem.offset0,0x4
	.type		vprintf,@function
